//
// Generated by NVIDIA NVVM Compiler
//
// Compiler Build ID: CL-36424714
// Cuda compilation tools, release 13.0, V13.0.88
// Based on NVVM 20.0.0
//

.version 9.0
.target sm_100
.address_size 64

	// .globl	_Z17backprop_max_poolPfPiS_S0_S0_ii
// _ZZ17backprop_max_poolPfPiS_S0_S0_iiE11local_maxes has been demoted
// _ZZ17backprop_max_poolPfPiS_S0_S0_iiE11local_which has been demoted

.visible .entry _Z17backprop_max_poolPfPiS_S0_S0_ii(
	.param .u64 .ptr .align 1 _Z17backprop_max_poolPfPiS_S0_S0_ii_param_0,
	.param .u64 .ptr .align 1 _Z17backprop_max_poolPfPiS_S0_S0_ii_param_1,
	.param .u64 .ptr .align 1 _Z17backprop_max_poolPfPiS_S0_S0_ii_param_2,
	.param .u64 .ptr .align 1 _Z17backprop_max_poolPfPiS_S0_S0_ii_param_3,
	.param .u64 .ptr .align 1 _Z17backprop_max_poolPfPiS_S0_S0_ii_param_4,
	.param .u32 _Z17backprop_max_poolPfPiS_S0_S0_ii_param_5,
	.param .u32 _Z17backprop_max_poolPfPiS_S0_S0_ii_param_6
)
{
	.reg .pred 	%p<6>;
	.reg .b16 	%rs<6>;
	.reg .b32 	%r<25>;
	.reg .b32 	%f<2>;
	.reg .b64 	%rd<21>;
	// demoted variable
	.shared .align 4 .b8 _ZZ17backprop_max_poolPfPiS_S0_S0_iiE11local_maxes[1024];
	// demoted variable
	.shared .align 2 .b8 _ZZ17backprop_max_poolPfPiS_S0_S0_iiE11local_which[512];
	ld.param.u64 	%rd6, [_Z17backprop_max_poolPfPiS_S0_S0_ii_param_0];
	ld.param.u64 	%rd7, [_Z17backprop_max_poolPfPiS_S0_S0_ii_param_1];
	ld.param.u64 	%rd10, [_Z17backprop_max_poolPfPiS_S0_S0_ii_param_2];
	ld.param.u64 	%rd8, [_Z17backprop_max_poolPfPiS_S0_S0_ii_param_3];
	ld.param.u64 	%rd9, [_Z17backprop_max_poolPfPiS_S0_S0_ii_param_4];
	ld.param.u32 	%r12, [_Z17backprop_max_poolPfPiS_S0_S0_ii_param_5];
	ld.param.u32 	%r13, [_Z17backprop_max_poolPfPiS_S0_S0_ii_param_6];
	cvta.to.global.u64 	%rd1, %rd10;
	mov.u32 	%r23, %ctaid.x;
	setp.ge.s32 	%p1, %r23, %r12;
	@%p1 bra 	$L__BB0_10;
	mov.u32 	%r2, %tid.x;
	shl.b32 	%r14, %r2, 2;
	mov.u32 	%r15, _ZZ17backprop_max_poolPfPiS_S0_S0_iiE11local_maxes;
	add.s32 	%r3, %r15, %r14;
	shl.b32 	%r16, %r2, 1;
	mov.u32 	%r17, _ZZ17backprop_max_poolPfPiS_S0_S0_iiE11local_which;
	add.s32 	%r4, %r17, %r16;
	mov.u32 	%r5, %nctaid.x;
	cvta.to.global.u64 	%rd2, %rd8;
	cvta.to.global.u64 	%rd3, %rd9;
	cvta.to.global.u64 	%rd4, %rd6;
	cvta.to.global.u64 	%rd5, %rd7;
$L__BB0_2:
	mul.wide.s32 	%rd11, %r23, 4;
	add.s64 	%rd12, %rd2, %rd11;
	ld.global.u32 	%r18, [%rd12];
	add.s64 	%rd13, %rd3, %rd11;
	ld.global.u32 	%r19, [%rd13];
	mul.lo.s32 	%r20, %r19, %r13;
	mad.lo.s32 	%r21, %r23, %r13, %r2;
	mul.wide.u32 	%rd14, %r21, 4;
	add.s64 	%rd15, %rd4, %rd14;
	ld.global.f32 	%f1, [%rd15];
	add.s64 	%rd16, %rd5, %rd14;
	ld.global.u16 	%rs1, [%rd16];
	add.s32 	%r24, %r20, %r2;
	mad.lo.s32 	%r8, %r18, %r13, %r20;
	setp.ge.s32 	%p2, %r24, %r8;
	@%p2 bra 	$L__BB0_8;
	mov.b16 	%rs5, 0;
$L__BB0_4:
	setp.ne.s16 	%p3, %rs5, %rs1;
	@%p3 bra 	$L__BB0_6;
	mul.wide.s32 	%rd19, %r24, 4;
	add.s64 	%rd20, %rd1, %rd19;
	st.global.f32 	[%rd20], %f1;
	bra.uni 	$L__BB0_7;
$L__BB0_6:
	mul.wide.s32 	%rd17, %r24, 4;
	add.s64 	%rd18, %rd1, %rd17;
	mov.b32 	%r22, 0;
	st.global.u32 	[%rd18], %r22;
$L__BB0_7:
	add.s16 	%rs5, %rs5, 1;
	add.s32 	%r24, %r24, %r13;
	setp.lt.s32 	%p4, %r24, %r8;
	@%p4 bra 	$L__BB0_4;
$L__BB0_8:
	add.s32 	%r23, %r23, %r5;
	setp.lt.s32 	%p5, %r23, %r12;
	@%p5 bra 	$L__BB0_2;
	st.shared.f32 	[%r3], %f1;
	st.shared.u16 	[%r4], %rs1;
$L__BB0_10:
	ret;

}


// ===== COMPILED SASS (sm_100) =====

	.target	sm_100

	.elftype	@"ET_EXEC"


//--------------------- .note.nv.tkinfo           --------------------------
	.section	.note.nv.tkinfo,"",@"SHT_NOTE"
	.sectionflags	@"SHF_NOTE_NV_TKINFO"
	.tkinfo
        /*0018*/ 	.word	0x00000002
        /*0030*/ 	.string	""
        /*0030*/ 	.string	"ptxas"
        /*0030*/ 	.string	"Cuda compilation tools, release 13.0, V13.0.88"
        /*0030*/ 	.string	"Build cuda_13.0.r13.0/compiler.36424714_0"
        /*0030*/ 	.string	"-arch sm_100 -m 64 "



//--------------------- .note.nv.cuinfo           --------------------------
	.section	.note.nv.cuinfo,"",@"SHT_NOTE"
	.sectionflags	@"SHF_NOTE_NV_CUINFO"
        /*0018*/ 	.short	0x0002
        /*001a*/ 	.short	0x0064
        /*001c*/ 	.short	0x0082
	.zero		2


//--------------------- .nv.info                  --------------------------
	.section	.nv.info,"",@"SHT_CUDA_INFO"
	.align	4


	//----- nvinfo : EIATTR_REGCOUNT
	.align		4
        /*0000*/ 	.byte	0x04, 0x2f
        /*0002*/ 	.short	(.L_1 - .L_0)
	.align		4
.L_0:
        /*0004*/ 	.word	index@(_Z17backprop_max_poolPfPiS_S0_S0_ii)
        /*0008*/ 	.word	0x00000014


	//----- nvinfo : EIATTR_FRAME_SIZE
	.align		4
.L_1:
        /*000c*/ 	.byte	0x04, 0x11
        /*000e*/ 	.short	(.L_3 - .L_2)
	.align		4
.L_2:
        /*0010*/ 	.word	index@(_Z17backprop_max_poolPfPiS_S0_S0_ii)
        /*0014*/ 	.word	0x00000000


	//----- nvinfo : EIATTR_MIN_STACK_SIZE
	.align		4
.L_3:
        /*0018*/ 	.byte	0x04, 0x12
        /*001a*/ 	.short	(.L_5 - .L_4)
	.align		4
.L_4:
        /*001c*/ 	.word	index@(_Z17backprop_max_poolPfPiS_S0_S0_ii)
        /*0020*/ 	.word	0x00000000
.L_5:


//--------------------- .nv.compat                --------------------------
	.section	.nv.compat,"",@"SHT_CUDA_COMPAT_INFO"
	.align	4
        /*0000*/ 	.byte	0x02, 0x09, 0x00, 0x00, 0x02, 0x02, 0x01, 0x00, 0x02, 0x05, 0x05, 0x00, 0x03, 0x07, 0x01, 0x01
        /*0010*/ 	.byte	0x02, 0x03, 0x00, 0x00, 0x02, 0x06, 0x01, 0x00, 0x04, 0x0b, 0x08, 0x00, 0x09, 0x00, 0x00, 0x00
        /*0020*/ 	.byte	0x00, 0x00, 0x00, 0x00


//--------------------- .nv.info._Z17backprop_max_poolPfPiS_S0_S0_ii --------------------------
	.section	.nv.info._Z17backprop_max_poolPfPiS_S0_S0_ii,"",@"SHT_CUDA_INFO"
	.sectionflags	@""
	.align	4


	//----- nvinfo : EIATTR_CUDA_API_VERSION
	.align		4
        /*0000*/ 	.byte	0x04, 0x37
        /*0002*/ 	.short	(.L_7 - .L_6)
.L_6:
        /*0004*/ 	.word	0x00000082


	//----- nvinfo : EIATTR_KPARAM_INFO
	.align		4
.L_7:
        /*0008*/ 	.byte	0x04, 0x17
        /*000a*/ 	.short	(.L_9 - .L_8)
.L_8:
        /*000c*/ 	.word	0x00000000
        /*0010*/ 	.short	0x0006
        /*0012*/ 	.short	0x002c
        /*0014*/ 	.byte	0x00, 0xf0, 0x11, 0x00


	//----- nvinfo : EIATTR_KPARAM_INFO
	.align		4
.L_9:
        /*0018*/ 	.byte	0x04, 0x17
        /*001a*/ 	.short	(.L_11 - .L_10)
.L_10:
        /*001c*/ 	.word	0x00000000
        /*0020*/ 	.short	0x0005
        /*0022*/ 	.short	0x0028
        /*0024*/ 	.byte	0x00, 0xf0, 0x11, 0x00


	//----- nvinfo : EIATTR_KPARAM_INFO
	.align		4
.L_11:
        /*0028*/ 	.byte	0x04, 0x17
        /*002a*/ 	.short	(.L_13 - .L_12)
.L_12:
        /*002c*/ 	.word	0x00000000
        /*0030*/ 	.short	0x0004
        /*0032*/ 	.short	0x0020
        /*0034*/ 	.byte	0x00, 0xf5, 0x21, 0x00


	//----- nvinfo : EIATTR_KPARAM_INFO
	.align		4
.L_13:
        /*0038*/ 	.byte	0x04, 0x17
        /*003a*/ 	.short	(.L_15 - .L_14)
.L_14:
        /*003c*/ 	.word	0x00000000
        /*0040*/ 	.short	0x0003
        /*0042*/ 	.short	0x0018
        /*0044*/ 	.byte	0x00, 0xf5, 0x21, 0x00


	//----- nvinfo : EIATTR_KPARAM_INFO
	.align		4
.L_15:
        /*0048*/ 	.byte	0x04, 0x17
        /*004a*/ 	.short	(.L_17 - .L_16)
.L_16:
        /*004c*/ 	.word	0x00000000
        /*0050*/ 	.short	0x0002
        /*0052*/ 	.short	0x0010
        /*0054*/ 	.byte	0x00, 0xf5, 0x21, 0x00


	//----- nvinfo : EIATTR_KPARAM_INFO
	.align		4
.L_17:
        /*0058*/ 	.byte	0x04, 0x17
        /*005a*/ 	.short	(.L_19 - .L_18)
.L_18:
        /*005c*/ 	.word	0x00000000
        /*0060*/ 	.short	0x0001
        /*0062*/ 	.short	0x0008
        /*0064*/ 	.byte	0x00, 0xf5, 0x21, 0x00


	//----- nvinfo : EIATTR_KPARAM_INFO
	.align		4
.L_19:
        /*0068*/ 	.byte	0x04, 0x17
        /*006a*/ 	.short	(.L_21 - .L_20)
.L_20:
        /*006c*/ 	.word	0x00000000
        /*0070*/ 	.short	0x0000
        /*0072*/ 	.short	0x0000
        /*0074*/ 	.byte	0x00, 0xf5, 0x21, 0x00


	//----- nvinfo : EIATTR_SPARSE_MMA_MASK
	.align		4
.L_21:
        /*0078*/ 	.byte	0x03, 0x50
        /*007a*/ 	.short	0x0000


	//----- nvinfo : EIATTR_MAXREG_COUNT
	.align		4
        /*007c*/ 	.byte	0x03, 0x1b
        /*007e*/ 	.short	0x00ff


	//----- nvinfo : EIATTR_MERCURY_ISA_VERSION
	.align		4
        /*0080*/ 	.byte	0x03, 0x5f
        /*0082*/ 	.short	0x0101


	//----- nvinfo : EIATTR_VRC_CTA_INIT_COUNT
	.align		4
        /*0084*/ 	.byte	0x02, 0x4a
	.zero		1
	.zero		1


	//----- nvinfo : EIATTR_EXIT_INSTR_OFFSETS
	.align		4
        /*0088*/ 	.byte	0x04, 0x1c
        /*008a*/ 	.short	(.L_23 - .L_22)


	//   ....[0]....
.L_22:
        /*008c*/ 	.word	0x00000040


	//   ....[1]....
        /*0090*/ 	.word	0x00000370


	//----- nvinfo : EIATTR_CRS_STACK_SIZE
	.align		4
.L_23:
        /*0094*/ 	.byte	0x04, 0x1e
        /*0096*/ 	.short	(.L_25 - .L_24)
.L_24:
        /*0098*/ 	.word	0x00000000


	//----- nvinfo : EIATTR_CBANK_PARAM_SIZE
	.align		4
.L_25:
        /*009c*/ 	.byte	0x03, 0x19
        /*009e*/ 	.short	0x0030


	//----- nvinfo : EIATTR_PARAM_CBANK
	.align		4
        /*00a0*/ 	.byte	0x04, 0x0a
        /*00a2*/ 	.short	(.L_27 - .L_26)
	.align		4
.L_26:
        /*00a4*/ 	.word	index@(.nv.constant0._Z17backprop_max_poolPfPiS_S0_S0_ii)
        /*00a8*/ 	.short	0x0380
        /*00aa*/ 	.short	0x0030


	//----- nvinfo : EIATTR_SW_WAR
	.align		4
.L_27:
        /*00ac*/ 	.byte	0x04, 0x36
        /*00ae*/ 	.short	(.L_29 - .L_28)
.L_28:
        /*00b0*/ 	.word	0x00000008
.L_29:


//--------------------- .nv.callgraph             --------------------------
	.section	.nv.callgraph,"",@"SHT_CUDA_CALLGRAPH"
	.align	4
	.sectionentsize	8
	.align		4
        /*0000*/ 	.word	0x00000000
	.align		4
        /*0004*/ 	.word	0xffffffff
	.align		4
        /*0008*/ 	.word	0x00000000
	.align		4
        /*000c*/ 	.word	0xfffffffe
	.align		4
        /*0010*/ 	.word	0x00000000
	.align		4
        /*0014*/ 	.word	0xfffffffd
	.align		4
        /*0018*/ 	.word	0x00000000
	.align		4
        /*001c*/ 	.word	0xfffffffc


//--------------------- .text._Z17backprop_max_poolPfPiS_S0_S0_ii --------------------------
	.section	.text._Z17backprop_max_poolPfPiS_S0_S0_ii,"ax",@progbits
	.align	128
        .global         _Z17backprop_max_poolPfPiS_S0_S0_ii
        .type           _Z17backprop_max_poolPfPiS_S0_S0_ii,@function
        .size           _Z17backprop_max_poolPfPiS_S0_S0_ii,(.L_x_5 - _Z17backprop_max_poolPfPiS_S0_S0_ii)
        .other          _Z17backprop_max_poolPfPiS_S0_S0_ii,@"STO_CUDA_ENTRY STV_DEFAULT"
_Z17backprop_max_poolPfPiS_S0_S0_ii:
.text._Z17backprop_max_poolPfPiS_S0_S0_ii:
[----:B------:R-:W-:Y:S08]  /*0000*/  LDC R1, c[0x0][0x37c] ;  /* 0x0000df00ff017b82 */ /* 0x000ff00000000800 */
[----:B------:R-:W0:Y:S08]  /*0010*/  S2UR UR7, SR_CTAID.X ;  /* 0x00000000000779c3 */ /* 0x000e300000002500 */
[----:B------:R-:W0:Y:S02]  /*0020*/  LDC R0, c[0x0][0x3a8] ;  /* 0x0000ea00ff007b82 */ /* 0x000e240000000800 */
[----:B0-----:R-:W-:-:S13]  /*0030*/  ISETP.LE.AND P0, PT, R0, UR7, PT ;  /* 0x0000000700007c0c */ /* 0x001fda000bf03270 */
[----:B------:R-:W-:Y:S05]  /*0040*/  @P0 EXIT ;  /* 0x000000000000094d */ /* 0x000fea0003800000 */
[----:B------:R-:W0:Y:S01]  /*0050*/  S2R R6, SR_TID.X ;  /* 0x0000000000067919 */ /* 0x000e220000002100 */
[----:B------:R-:W1:Y:S01]  /*0060*/  S2UR UR6, SR_CgaCtaId ;  /* 0x00000000000679c3 */ /* 0x000e620000008800 */
[----:B------:R-:W-:Y:S01]  /*0070*/  UMOV UR4, 0x400 ;  /* 0x0000040000047882 */ /* 0x000fe20000000000 */
[----:B------:R-:W-:Y:S01]  /*0080*/  IMAD.U32 R3, RZ, RZ, UR7 ;  /* 0x00000007ff037e24 */ /* 0x000fe2000f8e00ff */
[----:B------:R-:W-:Y:S01]  /*0090*/  UIADD3 UR5, UPT, UPT, UR4, 0x400, URZ ;  /* 0x0000040004057890 */ /* 0x000fe2000fffe0ff */
[----:B------:R-:W2:Y:S04]  /*00a0*/  LDCU.64 UR8, c[0x0][0x358] ;  /* 0x00006b00ff0877ac */ /* 0x000ea80008000a00 */
[----:B------:R-:W3:Y:S01]  /*00b0*/  LDC R4, c[0x0][0x370] ;  /* 0x0000dc00ff047b82 */ /* 0x000ee20000000800 */
[----:B-1----:R-:W-:-:S02]  /*00c0*/  ULEA UR4, UR6, UR4, 0x18 ;  /* 0x0000000406047291 */ /* 0x002fc4000f8ec0ff */
[----:B------:R-:W-:-:S04]  /*00d0*/  ULEA UR5, UR6, UR5, 0x18 ;  /* 0x0000000506057291 */ /* 0x000fc8000f8ec0ff */
[C---:B0-----:R-:W-:Y:S02]  /*00e0*/  LEA R2, R6.reuse, UR4, 0x2 ;  /* 0x0000000406027c11 */ /* 0x041fe4000f8e10ff */
[----:B--2---:R-:W-:-:S07]  /*00f0*/  LEA R0, R6, UR5, 0x1 ;  /* 0x0000000506007c11 */ /* 0x004fce000f8e08ff */
.L_x_3:
[----:B------:R-:W0:Y:S01]  /*0100*/  LDC.64 R10, c[0x0][0x3a0] ;  /* 0x0000e800ff0a7b82 */ /* 0x000e220000000a00 */
[----:B------:R-:W1:Y:S07]  /*0110*/  LDCU.64 UR4, c[0x0][0x3a8] ;  /* 0x00007500ff0477ac */ /* 0x000e6e0008000a00 */
[----:B------:R-:W2:Y:S08]  /*0120*/  LDC.64 R8, c[0x0][0x398] ;  /* 0x0000e600ff087b82 */ /* 0x000eb00000000a00 */
[----:B-----5:R-:W4:Y:S01]  /*0130*/  LDC.64 R12, c[0x0][0x380] ;  /* 0x0000e000ff0c7b82 */ /* 0x020f220000000a00 */
[----:B0-----:R-:W-:-:S07]  /*0140*/  IMAD.WIDE R10, R3, 0x4, R10 ;  /* 0x00000004030a7825 */ /* 0x001fce00078e020a */
[----:B------:R-:W0:Y:S01]  /*0150*/  LDC.64 R14, c[0x0][0x388] ;  /* 0x0000e200ff0e7b82 */ /* 0x000e220000000a00 */
[----:B------:R-:W3:Y:S01]  /*0160*/  LDG.E R10, desc[UR8][R10.64] ;  /* 0x000000080a0a7981 */ /* 0x000ee2000c1e1900 */
[----:B--2---:R-:W-:-:S06]  /*0170*/  IMAD.WIDE R8, R3, 0x4, R8 ;  /* 0x0000000403087825 */ /* 0x004fcc00078e0208 */
[----:B------:R-:W2:Y:S01]  /*0180*/  LDG.E R8, desc[UR8][R8.64] ;  /* 0x0000000808087981 */ /* 0x000ea2000c1e1900 */
[----:B-1----:R-:W-:-:S04]  /*0190*/  IMAD R5, R3, UR5, R6 ;  /* 0x0000000503057c24 */ /* 0x002fc8000f8e0206 */
[----:B----4-:R-:W-:-:S04]  /*01a0*/  IMAD.WIDE.U32 R12, R5, 0x4, R12 ;  /* 0x00000004050c7825 */ /* 0x010fc800078e000c */
[----:B0-----:R-:W-:Y:S02]  /*01b0*/  IMAD.WIDE.U32 R14, R5, 0x4, R14 ;  /* 0x00000004050e7825 */ /* 0x001fe400078e000e */
[----:B------:R0:W5:Y:S04]  /*01c0*/  LDG.E R13, desc[UR8][R12.64] ;  /* 0x000000080c0d7981 */ /* 0x000168000c1e1900 */
[----:B------:R0:W5:Y:S01]  /*01d0*/  LDG.E.U16 R15, desc[UR8][R14.64] ;  /* 0x000000080e0f7981 */ /* 0x000162000c1e1500 */
[----:B---3--:R-:W-:Y:S01]  /*01e0*/  IMAD.IADD R3, R4, 0x1, R3 ;  /* 0x0000000104037824 */ /* 0x008fe200078e0203 */
[----:B------:R-:W-:Y:S04]  /*01f0*/  BSSY.RECONVERGENT B0, `(.L_x_0) ;  /* 0x0000014000007945 */ /* 0x000fe80003800200 */
[----:B------:R-:W-:Y:S01]  /*0200*/  ISETP.GE.AND P0, PT, R3, UR4, PT ;  /* 0x0000000403007c0c */ /* 0x000fe2000bf06270 */
[----:B------:R-:W-:-:S04]  /*0210*/  IMAD R5, R10, UR5, RZ ;  /* 0x000000050a057c24 */ /* 0x000fc8000f8e02ff */
[----:B--2---:R-:W-:Y:S01]  /*0220*/  IMAD R16, R8, UR5, R5 ;  /* 0x0000000508107c24 */ /* 0x004fe2000f8e0205 */
[----:B------:R-:W-:-:S04]  /*0230*/  IADD3 R5, PT, PT, R5, R6, RZ ;  /* 0x0000000605057210 */ /* 0x000fc80007ffe0ff */
[----:B------:R-:W-:-:S13]  /*0240*/  ISETP.GE.AND P1, PT, R5, R16, PT ;  /* 0x000000100500720c */ /* 0x000fda0003f26270 */
[----:B0-----:R-:W-:Y:S05]  /*0250*/  @P1 BRA `(.L_x_1) ;  /* 0x0000000000341947 */ /* 0x001fea0003800000 */
[----:B------:R-:W0:Y:S01]  /*0260*/  LDC R12, c[0x0][0x3ac] ;  /* 0x0000eb00ff0c7b82 */ /* 0x000e220000000800 */
[----:B-----5:R-:W-:Y:S02]  /*0270*/  PRMT R17, R15, 0x9910, RZ ;  /* 0x000099100f117816 */ /* 0x020fe400000000ff */
[----:B------:R-:W-:-:S05]  /*0280*/  PRMT R7, RZ, 0x7610, R7 ;  /* 0x00007610ff077816 */ /* 0x000fca0000000007 */
[----:B------:R-:W1:Y:S02]  /*0290*/  LDC.64 R8, c[0x0][0x390] ;  /* 0x0000e400ff087b82 */ /* 0x000e640000000a00 */
.L_x_2:
[C---:B------:R-:W-:Y:S01]  /*02a0*/  PRMT R10, R7.reuse, 0x9910, RZ ;  /* 0x00009910070a7816 */ /* 0x040fe200000000ff */
[----:B------:R-:W-:-:S03]  /*02b0*/  VIADD R7, R7, 0x1 ;  /* 0x0000000107077836 */ /* 0x000fc60000000000 */
[----:B------:R-:W-:Y:S01]  /*02c0*/  ISETP.NE.AND P1, PT, R10, R17, PT ;  /* 0x000000110a00720c */ /* 0x000fe20003f25270 */
[C---:B-1----:R-:W-:Y:S01]  /*02d0*/  IMAD.WIDE R10, R5.reuse, 0x4, R8 ;  /* 0x00000004050a7825 */ /* 0x042fe200078e0208 */
[----:B0-----:R-:W-:-:S11]  /*02e0*/  IADD3 R5, PT, PT, R5, R12, RZ ;  /* 0x0000000c05057210 */ /* 0x001fd60007ffe0ff */
[----:B------:R2:W-:Y:S04]  /*02f0*/  @!P1 STG.E desc[UR8][R10.64], R13 ;  /* 0x0000000d0a009986 */ /* 0x0005e8000c101908 */
[----:B------:R2:W-:Y:S01]  /*0300*/  @P1 STG.E desc[UR8][R10.64], RZ ;  /* 0x000000ff0a001986 */ /* 0x0005e2000c101908 */
[----:B------:R-:W-:-:S13]  /*0310*/  ISETP.GE.AND P1, PT, R5, R16, PT ;  /* 0x000000100500720c */ /* 0x000fda0003f26270 */
[----:B--2---:R-:W-:Y:S05]  /*0320*/  @!P1 BRA `(.L_x_2) ;  /* 0xfffffffc00dc9947 */ /* 0x004fea000383ffff */
.L_x_1:
[----:B------:R-:W-:Y:S05]  /*0330*/  BSYNC.RECONVERGENT B0 ;  /* 0x0000000000007941 */ /* 0x000fea0003800200 */
.L_x_0:
[----:B------:R-:W-:Y:S05]  /*0340*/  @!P0 BRA `(.L_x_3) ;  /* 0xfffffffc006c8947 */ /* 0x000fea000383ffff */
[----:B-----5:R-:W-:Y:S04]  /*0350*/  STS [R2], R13 ;  /* 0x0000000d02007388 */ /* 0x020fe80000000800 */
[----:B------:R-:W-:Y:S01]  /*0360*/  STS.U16 [R0], R15 ;  /* 0x0000000f00007388 */ /* 0x000fe20000000400 */
[----:B------:R-:W-:Y:S05]  /*0370*/  EXIT ;  /* 0x000000000000794d */ /* 0x000fea0003800000 */
.L_x_4:
[----:B------:R-:W-:-:S00]  /*0380*/  BRA `(.L_x_4) ;  /* 0xfffffffc00fc7947 */ /* 0x000fc0000383ffff */
[----:B------:R-:W-:-:S00]  /*0390*/  NOP ;  /* 0x0000000000007918 */ /* 0x000fc00000000000 */
        /* <DEDUP_REMOVED lines=14> */
.L_x_5:


//--------------------- .nv.shared._Z17backprop_max_poolPfPiS_S0_S0_ii --------------------------
	.section	.nv.shared._Z17backprop_max_poolPfPiS_S0_S0_ii,"aw",@nobits
	.sectionflags	@""
	.align	4
.nv.shared._Z17backprop_max_poolPfPiS_S0_S0_ii:
	.zero		2560


//--------------------- .nv.shared.reserved.0     --------------------------
	.section	.nv.shared.reserved.0,"aw",@nobits
	.weak		__nv_reservedSMEM_offset_0_alias
	.size		__nv_reservedSMEM_offset_0_alias, 0, 64
	.other		__nv_reservedSMEM_offset_0_alias,@"STO_CUDA_RESERVED_SHARED STV_DEFAULT"
__nv_reservedSMEM_offset_0_alias:
	.zero		0
	.zero		64


//--------------------- .nv.constant0._Z17backprop_max_poolPfPiS_S0_S0_ii --------------------------
	.section	.nv.constant0._Z17backprop_max_poolPfPiS_S0_S0_ii,"a",@progbits
	.sectionflags	@""
	.align	4
.nv.constant0._Z17backprop_max_poolPfPiS_S0_S0_ii:
	.zero		944


//--------------------- SYMBOLS --------------------------

	.type		.nv.reservedSmem.offset0,@object
	.size		.nv.reservedSmem.offset0,0x4
	.type		.nv.reservedSmem.cap,@object
	.size		.nv.reservedSmem.cap,0x4
